	.target	sm_100a

	.elftype	@"ET_EXEC"


//--------------------- .note.nv.tkinfo           --------------------------
	.section	.note.nv.tkinfo,"",@"SHT_NOTE"
	.sectionflags	@"SHF_NOTE_NV_TKINFO"
	.tkinfo
        /*0018*/ 	.word	0x00000002
        /*0030*/ 	.string	""
        /*0030*/ 	.string	"ptxas"
        /*0030*/ 	.string	"Cuda compilation tools, release 13.0, V13.0.88"
        /*0030*/ 	.string	"Build cuda_13.0.r13.0/compiler.36424714_0"
        /*0030*/ 	.string	"-arch sm_100a -m 64 "



//--------------------- .note.nv.cuinfo           --------------------------
	.section	.note.nv.cuinfo,"",@"SHT_NOTE"
	.sectionflags	@"SHF_NOTE_NV_CUINFO"
        /*0018*/ 	.short	0x0002
        /*001a*/ 	.short	0x0064
        /*001c*/ 	.short	0x0082
	.zero		2


//--------------------- .nv.info                  --------------------------
	.section	.nv.info,"",@"SHT_CUDA_INFO"
	.align	4


	//----- nvinfo : EIATTR_REGCOUNT
	.align		4
        /*0000*/ 	.byte	0x04, 0x2f
        /*0002*/ 	.short	(.L_16 - .L_15)
	.align		4
.L_15:
        /*0004*/ 	.word	index@(_ZN7cutlass13device_kernelINS_4gemm6kernel13GemmUniversalIN4cute5tupleIJiiiiEEENS1_10collective13CollectiveMmaINS1_42MainloopSm120TmaWarpSpecializedBlockScaledILi2ELi3ENS5_IJNS4_1CILi1EEESB_SB_EEENS1_51KernelTmaWarpSpecializedCooperativeBlockScaledSm120ILi3EEEEENS5_IJNSA_ILi128EEESG_SG_EEENS5_IJNS_12float_e4m3_tENS_13float_ue8m0_tEEEENS5_IJNS5_IJlSB_lEEENS4_6LayoutINS5_IJNS5_IJNS5_IJNSA_ILi32EEENSA_ILi4EEEEEEiEEESQ_NS5_IJSB_iEEEEEENS5_IJNS5_IJNS5_IJNSA_ILi16EEESO_EEEiEEENS5_IJNS5_IJNSA_ILi0EEESB_EEENSA_ILi512EEEEEENS5_IJSW_iEEEEEEEEEEENS5_IJNS_12float_e3m2_tESJ_EEES13_NS4_8TiledMMAINS4_8MMA_AtomIJNS4_5SM12011BLOCKSCALED19SM120_16x8x32_TN_VSISI_S14_fSJ_Li32EEEEEENSM_INS5_IJSO_NSA_ILi2EEESB_EEENS5_IJSB_SO_SW_EEEEENS5_IJSG_NSM_INS5_IJNSA_ILi8EEES1D_S1D_EEENS5_IJSB_ST_S1H_EEEEESN_EEEEENS5_IJNS4_13SM90_TMA_LOADES1N_EEENS5_IJNS4_14ComposedLayoutINS4_7SwizzleILi3ELi4ELi3EEENS4_18smem_ptr_flag_bitsILi8EEENSM_INS5_IJS1H_SG_EEENS5_IJSG_SB_EEEEEEENSM_INS5_IJNS5_IJSP_SB_EEENS5_IJNS5_IJSN_SB_EEESO_SB_EEEEEENS5_IJNS5_IJSU_SY_EEENS5_IJSX_SB_SY_EEEEEEEEEEENS5_IJNS4_9Copy_AtomIJNS4_17SM75_U32x4_LDSM_NEhEEENS27_IJNS4_13UniversalCopyISJ_SJ_EESJ_EEEEEENS4_8identityES1O_S26_NS5_IJNS27_IJNS4_26SM100_SU6_DU8x16_x4_LDSM_NEhEEES2C_EEES2E_EENS_8epilogue10collective18CollectiveEpilogueINS2J_22Sm90TmaWarpSpecializedILi3ELi2ELi4ELb1ELb0EEEJSH_NS5_IJNSA_ILi64EEESN_EEENS_10bfloat16_tESL_S2Q_SL_NS2J_6fusion15FusionCallbacksINS2J_23Sm120TmaWarpSpecializedILi3ELi2ELi4ELb1ELb0EEENS2R_17LinearCombinationIS2Q_fS2Q_fLNS_15FloatRoundStyleE2EEESH_S2P_JEEES1N_NS1P_INS1Q_ILi2ELi4ELi3EEENS1S_ILi16EEENSM_INS5_IJS1H_SN_EEES1Z_EEEENS4_17SM75_U32x2_LDSM_NENS4_14SM90_TMA_STOREES33_NS4_17SM90_U32x2_STSM_NENS27_IJS36_NS_6half_tEEEEvEEEvvEEEEvNT_6ParamsE)
        /*0008*/ 	.word	0x00000018


	//----- nvinfo : EIATTR_FRAME_SIZE
	.align		4
.L_16:
        /*000c*/ 	.byte	0x04, 0x11
        /*000e*/ 	.short	(.L_18 - .L_17)
	.align		4
.L_17:
        /*0010*/ 	.word	index@(_ZN7cutlass13device_kernelINS_4gemm6kernel13GemmUniversalIN4cute5tupleIJiiiiEEENS1_10collective13CollectiveMmaINS1_42MainloopSm120TmaWarpSpecializedBlockScaledILi2ELi3ENS5_IJNS4_1CILi1EEESB_SB_EEENS1_51KernelTmaWarpSpecializedCooperativeBlockScaledSm120ILi3EEEEENS5_IJNSA_ILi128EEESG_SG_EEENS5_IJNS_12float_e4m3_tENS_13float_ue8m0_tEEEENS5_IJNS5_IJlSB_lEEENS4_6LayoutINS5_IJNS5_IJNS5_IJNSA_ILi32EEENSA_ILi4EEEEEEiEEESQ_NS5_IJSB_iEEEEEENS5_IJNS5_IJNS5_IJNSA_ILi16EEESO_EEEiEEENS5_IJNS5_IJNSA_ILi0EEESB_EEENSA_ILi512EEEEEENS5_IJSW_iEEEEEEEEEEENS5_IJNS_12float_e3m2_tESJ_EEES13_NS4_8TiledMMAINS4_8MMA_AtomIJNS4_5SM12011BLOCKSCALED19SM120_16x8x32_TN_VSISI_S14_fSJ_Li32EEEEEENSM_INS5_IJSO_NSA_ILi2EEESB_EEENS5_IJSB_SO_SW_EEEEENS5_IJSG_NSM_INS5_IJNSA_ILi8EEES1D_S1D_EEENS5_IJSB_ST_S1H_EEEEESN_EEEEENS5_IJNS4_13SM90_TMA_LOADES1N_EEENS5_IJNS4_14ComposedLayoutINS4_7SwizzleILi3ELi4ELi3EEENS4_18smem_ptr_flag_bitsILi8EEENSM_INS5_IJS1H_SG_EEENS5_IJSG_SB_EEEEEEENSM_INS5_IJNS5_IJSP_SB_EEENS5_IJNS5_IJSN_SB_EEESO_SB_EEEEEENS5_IJNS5_IJSU_SY_EEENS5_IJSX_SB_SY_EEEEEEEEEEENS5_IJNS4_9Copy_AtomIJNS4_17SM75_U32x4_LDSM_NEhEEENS27_IJNS4_13UniversalCopyISJ_SJ_EESJ_EEEEEENS4_8identityES1O_S26_NS5_IJNS27_IJNS4_26SM100_SU6_DU8x16_x4_LDSM_NEhEEES2C_EEES2E_EENS_8epilogue10collective18CollectiveEpilogueINS2J_22Sm90TmaWarpSpecializedILi3ELi2ELi4ELb1ELb0EEEJSH_NS5_IJNSA_ILi64EEESN_EEENS_10bfloat16_tESL_S2Q_SL_NS2J_6fusion15FusionCallbacksINS2J_23Sm120TmaWarpSpecializedILi3ELi2ELi4ELb1ELb0EEENS2R_17LinearCombinationIS2Q_fS2Q_fLNS_15FloatRoundStyleE2EEESH_S2P_JEEES1N_NS1P_INS1Q_ILi2ELi4ELi3EEENS1S_ILi16EEENSM_INS5_IJS1H_SN_EEES1Z_EEEENS4_17SM75_U32x2_LDSM_NENS4_14SM90_TMA_STOREES33_NS4_17SM90_U32x2_STSM_NENS27_IJS36_NS_6half_tEEEEvEEEvvEEEEvNT_6ParamsE)
        /*0014*/ 	.word	0x00000000


	//----- nvinfo : EIATTR_MIN_STACK_SIZE
	.align		4
.L_18:
        /*0018*/ 	.byte	0x04, 0x12
        /*001a*/ 	.short	(.L_20 - .L_19)
	.align		4
.L_19:
        /*001c*/ 	.word	index@(_ZN7cutlass13device_kernelINS_4gemm6kernel13GemmUniversalIN4cute5tupleIJiiiiEEENS1_10collective13CollectiveMmaINS1_42MainloopSm120TmaWarpSpecializedBlockScaledILi2ELi3ENS5_IJNS4_1CILi1EEESB_SB_EEENS1_51KernelTmaWarpSpecializedCooperativeBlockScaledSm120ILi3EEEEENS5_IJNSA_ILi128EEESG_SG_EEENS5_IJNS_12float_e4m3_tENS_13float_ue8m0_tEEEENS5_IJNS5_IJlSB_lEEENS4_6LayoutINS5_IJNS5_IJNS5_IJNSA_ILi32EEENSA_ILi4EEEEEEiEEESQ_NS5_IJSB_iEEEEEENS5_IJNS5_IJNS5_IJNSA_ILi16EEESO_EEEiEEENS5_IJNS5_IJNSA_ILi0EEESB_EEENSA_ILi512EEEEEENS5_IJSW_iEEEEEEEEEEENS5_IJNS_12float_e3m2_tESJ_EEES13_NS4_8TiledMMAINS4_8MMA_AtomIJNS4_5SM12011BLOCKSCALED19SM120_16x8x32_TN_VSISI_S14_fSJ_Li32EEEEEENSM_INS5_IJSO_NSA_ILi2EEESB_EEENS5_IJSB_SO_SW_EEEEENS5_IJSG_NSM_INS5_IJNSA_ILi8EEES1D_S1D_EEENS5_IJSB_ST_S1H_EEEEESN_EEEEENS5_IJNS4_13SM90_TMA_LOADES1N_EEENS5_IJNS4_14ComposedLayoutINS4_7SwizzleILi3ELi4ELi3EEENS4_18smem_ptr_flag_bitsILi8EEENSM_INS5_IJS1H_SG_EEENS5_IJSG_SB_EEEEEEENSM_INS5_IJNS5_IJSP_SB_EEENS5_IJNS5_IJSN_SB_EEESO_SB_EEEEEENS5_IJNS5_IJSU_SY_EEENS5_IJSX_SB_SY_EEEEEEEEEEENS5_IJNS4_9Copy_AtomIJNS4_17SM75_U32x4_LDSM_NEhEEENS27_IJNS4_13UniversalCopyISJ_SJ_EESJ_EEEEEENS4_8identityES1O_S26_NS5_IJNS27_IJNS4_26SM100_SU6_DU8x16_x4_LDSM_NEhEEES2C_EEES2E_EENS_8epilogue10collective18CollectiveEpilogueINS2J_22Sm90TmaWarpSpecializedILi3ELi2ELi4ELb1ELb0EEEJSH_NS5_IJNSA_ILi64EEESN_EEENS_10bfloat16_tESL_S2Q_SL_NS2J_6fusion15FusionCallbacksINS2J_23Sm120TmaWarpSpecializedILi3ELi2ELi4ELb1ELb0EEENS2R_17LinearCombinationIS2Q_fS2Q_fLNS_15FloatRoundStyleE2EEESH_S2P_JEEES1N_NS1P_INS1Q_ILi2ELi4ELi3EEENS1S_ILi16EEENSM_INS5_IJS1H_SN_EEES1Z_EEEENS4_17SM75_U32x2_LDSM_NENS4_14SM90_TMA_STOREES33_NS4_17SM90_U32x2_STSM_NENS27_IJS36_NS_6half_tEEEEvEEEvvEEEEvNT_6ParamsE)
        /*0020*/ 	.word	0x00000000
.L_20:


//--------------------- .nv.compat                --------------------------
	.section	.nv.compat,"",@"SHT_CUDA_COMPAT_INFO"
	.align	4
        /*0000*/ 	.byte	0x02, 0x09, 0x01, 0x00, 0x02, 0x02, 0x01, 0x00, 0x02, 0x05, 0x05, 0x00, 0x03, 0x07, 0x01, 0x01
        /*0010*/ 	.byte	0x02, 0x03, 0x00, 0x00, 0x02, 0x06, 0x01, 0x00, 0x04, 0x0b, 0x08, 0x00, 0x09, 0x00, 0x00, 0x00
        /*0020*/ 	.byte	0x00, 0x00, 0x00, 0x00


//--------------------- .nv.info._ZN7cutlass13device_kernelINS_4gemm6kernel13GemmUniversalIN4cute5tupleIJiiiiEEENS1_10collective13CollectiveMmaINS1_42MainloopSm120TmaWarpSpecializedBlockScaledILi2ELi3ENS5_IJNS4_1CILi1EEESB_SB_EEENS1_51KernelTmaWarpSpecializedCooperativeBlockScaledSm120ILi3EEEEENS5_IJNSA_ILi128EEESG_SG_EEENS5_IJNS_12float_e4m3_tENS_13float_ue8m0_tEEEENS5_IJNS5_IJlSB_lEEENS4_6LayoutINS5_IJNS5_IJNS5_IJNSA_ILi32EEENSA_ILi4EEEEEEiEEESQ_NS5_IJSB_iEEEEEENS5_IJNS5_IJNS5_IJNSA_ILi16EEESO_EEEiEEENS5_IJNS5_IJNSA_ILi0EEESB_EEENSA_ILi512EEEEEENS5_IJSW_iEEEEEEEEEEENS5_IJNS_12float_e3m2_tESJ_EEES13_NS4_8TiledMMAINS4_8MMA_AtomIJNS4_5SM12011BLOCKSCALED19SM120_16x8x32_TN_VSISI_S14_fSJ_Li32EEEEEENSM_INS5_IJSO_NSA_ILi2EEESB_EEENS5_IJSB_SO_SW_EEEEENS5_IJSG_NSM_INS5_IJNSA_ILi8EEES1D_S1D_EEENS5_IJSB_ST_S1H_EEEEESN_EEEEENS5_IJNS4_13SM90_TMA_LOADES1N_EEENS5_IJNS4_14ComposedLayoutINS4_7SwizzleILi3ELi4ELi3EEENS4_18smem_ptr_flag_bitsILi8EEENSM_INS5_IJS1H_SG_EEENS5_IJSG_SB_EEEEEEENSM_INS5_IJNS5_IJSP_SB_EEENS5_IJNS5_IJSN_SB_EEESO_SB_EEEEEENS5_IJNS5_IJSU_SY_EEENS5_IJSX_SB_SY_EEEEEEEEEEENS5_IJNS4_9Copy_AtomIJNS4_17SM75_U32x4_LDSM_NEhEEENS27_IJNS4_13UniversalCopyISJ_SJ_EESJ_EEEEEENS4_8identityES1O_S26_NS5_IJNS27_IJNS4_26SM100_SU6_DU8x16_x4_LDSM_NEhEEES2C_EEES2E_EENS_8epilogue10collective18CollectiveEpilogueINS2J_22Sm90TmaWarpSpecializedILi3ELi2ELi4ELb1ELb0EEEJSH_NS5_IJNSA_ILi64EEESN_EEENS_10bfloat16_tESL_S2Q_SL_NS2J_6fusion15FusionCallbacksINS2J_23Sm120TmaWarpSpecializedILi3ELi2ELi4ELb1ELb0EEENS2R_17LinearCombinationIS2Q_fS2Q_fLNS_15FloatRoundStyleE2EEESH_S2P_JEEES1N_NS1P_INS1Q_ILi2ELi4ELi3EEENS1S_ILi16EEENSM_INS5_IJS1H_SN_EEES1Z_EEEENS4_17SM75_U32x2_LDSM_NENS4_14SM90_TMA_STOREES33_NS4_17SM90_U32x2_STSM_NENS27_IJS36_NS_6half_tEEEEvEEEvvEEEEvNT_6ParamsE --------------------------
	.section	.nv.info._ZN7cutlass13device_kernelINS_4gemm6kernel13GemmUniversalIN4cute5tupleIJiiiiEEENS1_10collective13CollectiveMmaINS1_42MainloopSm120TmaWarpSpecializedBlockScaledILi2ELi3ENS5_IJNS4_1CILi1EEESB_SB_EEENS1_51KernelTmaWarpSpecializedCooperativeBlockScaledSm120ILi3EEEEENS5_IJNSA_ILi128EEESG_SG_EEENS5_IJNS_12float_e4m3_tENS_13float_ue8m0_tEEEENS5_IJNS5_IJlSB_lEEENS4_6LayoutINS5_IJNS5_IJNS5_IJNSA_ILi32EEENSA_ILi4EEEEEEiEEESQ_NS5_IJSB_iEEEEEENS5_IJNS5_IJNS5_IJNSA_ILi16EEESO_EEEiEEENS5_IJNS5_IJNSA_ILi0EEESB_EEENSA_ILi512EEEEEENS5_IJSW_iEEEEEEEEEEENS5_IJNS_12float_e3m2_tESJ_EEES13_NS4_8TiledMMAINS4_8MMA_AtomIJNS4_5SM12011BLOCKSCALED19SM120_16x8x32_TN_VSISI_S14_fSJ_Li32EEEEEENSM_INS5_IJSO_NSA_ILi2EEESB_EEENS5_IJSB_SO_SW_EEEEENS5_IJSG_NSM_INS5_IJNSA_ILi8EEES1D_S1D_EEENS5_IJSB_ST_S1H_EEEEESN_EEEEENS5_IJNS4_13SM90_TMA_LOADES1N_EEENS5_IJNS4_14ComposedLayoutINS4_7SwizzleILi3ELi4ELi3EEENS4_18smem_ptr_flag_bitsILi8EEENSM_INS5_IJS1H_SG_EEENS5_IJSG_SB_EEEEEEENSM_INS5_IJNS5_IJSP_SB_EEENS5_IJNS5_IJSN_SB_EEESO_SB_EEEEEENS5_IJNS5_IJSU_SY_EEENS5_IJSX_SB_SY_EEEEEEEEEEENS5_IJNS4_9Copy_AtomIJNS4_17SM75_U32x4_LDSM_NEhEEENS27_IJNS4_13UniversalCopyISJ_SJ_EESJ_EEEEEENS4_8identityES1O_S26_NS5_IJNS27_IJNS4_26SM100_SU6_DU8x16_x4_LDSM_NEhEEES2C_EEES2E_EENS_8epilogue10collective18CollectiveEpilogueINS2J_22Sm90TmaWarpSpecializedILi3ELi2ELi4ELb1ELb0EEEJSH_NS5_IJNSA_ILi64EEESN_EEENS_10bfloat16_tESL_S2Q_SL_NS2J_6fusion15FusionCallbacksINS2J_23Sm120TmaWarpSpecializedILi3ELi2ELi4ELb1ELb0EEENS2R_17LinearCombinationIS2Q_fS2Q_fLNS_15FloatRoundStyleE2EEESH_S2P_JEEES1N_NS1P_INS1Q_ILi2ELi4ELi3EEENS1S_ILi16EEENSM_INS5_IJS1H_SN_EEES1Z_EEEENS4_17SM75_U32x2_LDSM_NENS4_14SM90_TMA_STOREES33_NS4_17SM90_U32x2_STSM_NENS27_IJS36_NS_6half_tEEEEvEEEvvEEEEvNT_6ParamsE,"",@"SHT_CUDA_INFO"
	.sectionflags	@""
	.align	4


	//----- nvinfo : EIATTR_CUDA_API_VERSION
	.align		4
        /*0000*/ 	.byte	0x04, 0x37
        /*0002*/ 	.short	(.L_22 - .L_21)
.L_21:
        /*0004*/ 	.word	0x00000082


	//----- nvinfo : EIATTR_KPARAM_INFO
	.align		4
.L_22:
        /*0008*/ 	.byte	0x04, 0x17
        /*000a*/ 	.short	(.L_24 - .L_23)
.L_23:
        /*000c*/ 	.word	0x00000000
        /*0010*/ 	.short	0x0000
        /*0012*/ 	.short	0x0000
        /*0014*/ 	.byte	0x00, 0xf0, 0x01, 0x22


	//----- nvinfo : EIATTR_SPARSE_MMA_MASK
	.align		4
.L_24:
        /*0018*/ 	.byte	0x03, 0x50
        /*001a*/ 	.short	0x0000


	//----- nvinfo : EIATTR_MAXREG_COUNT
	.align		4
        /*001c*/ 	.byte	0x03, 0x1b
        /*001e*/ 	.short	0x00a8


	//----- nvinfo : EIATTR_EXTERNS
	.align		4
        /*0020*/ 	.byte	0x04, 0x0f
        /*0022*/ 	.short	(.L_26 - .L_25)


	//   ....[0]....
	.align		4
.L_25:
        /*0024*/ 	.word	index@(vprintf)


	//   ....[1]....
	.align		4
        /*0028*/ 	.word	index@(__assertfail)


	//----- nvinfo : EIATTR_MERCURY_ISA_VERSION
	.align		4
.L_26:
        /*002c*/ 	.byte	0x03, 0x5f
        /*002e*/ 	.short	0x0101


	//----- nvinfo : EIATTR_VRC_CTA_INIT_COUNT
	.align		4
        /*0030*/ 	.byte	0x02, 0x4a
	.zero		1
	.zero		1


	//----- nvinfo : EIATTR_SYSCALL_OFFSETS
	.align		4
        /*0034*/ 	.byte	0x04, 0x46
        /*0036*/ 	.short	(.L_28 - .L_27)


	//   ....[0]....
.L_27:
        /*0038*/ 	.word	0x00000100


	//   ....[1]....
        /*003c*/ 	.word	0x00000180


	//----- nvinfo : EIATTR_EXIT_INSTR_OFFSETS
	.align		4
.L_28:
        /*0040*/ 	.byte	0x04, 0x1c
        /*0042*/ 	.short	(.L_30 - .L_29)


	//   ....[0]....
.L_29:
        /*0044*/ 	.word	0x000001a0


	//----- nvinfo : EIATTR_MAX_THREADS
	.align		4
.L_30:
        /*0048*/ 	.byte	0x04, 0x05
        /*004a*/ 	.short	(.L_32 - .L_31)
.L_31:
        /*004c*/ 	.word	0x00000180
        /*0050*/ 	.word	0x00000001
        /*0054*/ 	.word	0x00000001


	//----- nvinfo : EIATTR_CBANK_PARAM_SIZE
	.align		4
.L_32:
        /*0058*/ 	.byte	0x03, 0x19
        /*005a*/ 	.short	0x0880


	//----- nvinfo : EIATTR_PARAM_CBANK
	.align		4
        /*005c*/ 	.byte	0x04, 0x0a
        /*005e*/ 	.short	(.L_34 - .L_33)
	.align		4
.L_33:
        /*0060*/ 	.word	index@(.nv.constant0._ZN7cutlass13device_kernelINS_4gemm6kernel13GemmUniversalIN4cute5tupleIJiiiiEEENS1_10collective13CollectiveMmaINS1_42MainloopSm120TmaWarpSpecializedBlockScaledILi2ELi3ENS5_IJNS4_1CILi1EEESB_SB_EEENS1_51KernelTmaWarpSpecializedCooperativeBlockScaledSm120ILi3EEEEENS5_IJNSA_ILi128EEESG_SG_EEENS5_IJNS_12float_e4m3_tENS_13float_ue8m0_tEEEENS5_IJNS5_IJlSB_lEEENS4_6LayoutINS5_IJNS5_IJNS5_IJNSA_ILi32EEENSA_ILi4EEEEEEiEEESQ_NS5_IJSB_iEEEEEENS5_IJNS5_IJNS5_IJNSA_ILi16EEESO_EEEiEEENS5_IJNS5_IJNSA_ILi0EEESB_EEENSA_ILi512EEEEEENS5_IJSW_iEEEEEEEEEEENS5_IJNS_12float_e3m2_tESJ_EEES13_NS4_8TiledMMAINS4_8MMA_AtomIJNS4_5SM12011BLOCKSCALED19SM120_16x8x32_TN_VSISI_S14_fSJ_Li32EEEEEENSM_INS5_IJSO_NSA_ILi2EEESB_EEENS5_IJSB_SO_SW_EEEEENS5_IJSG_NSM_INS5_IJNSA_ILi8EEES1D_S1D_EEENS5_IJSB_ST_S1H_EEEEESN_EEEEENS5_IJNS4_13SM90_TMA_LOADES1N_EEENS5_IJNS4_14ComposedLayoutINS4_7SwizzleILi3ELi4ELi3EEENS4_18smem_ptr_flag_bitsILi8EEENSM_INS5_IJS1H_SG_EEENS5_IJSG_SB_EEEEEEENSM_INS5_IJNS5_IJSP_SB_EEENS5_IJNS5_IJSN_SB_EEESO_SB_EEEEEENS5_IJNS5_IJSU_SY_EEENS5_IJSX_SB_SY_EEEEEEEEEEENS5_IJNS4_9Copy_AtomIJNS4_17SM75_U32x4_LDSM_NEhEEENS27_IJNS4_13UniversalCopyISJ_SJ_EESJ_EEEEEENS4_8identityES1O_S26_NS5_IJNS27_IJNS4_26SM100_SU6_DU8x16_x4_LDSM_NEhEEES2C_EEES2E_EENS_8epilogue10collective18CollectiveEpilogueINS2J_22Sm90TmaWarpSpecializedILi3ELi2ELi4ELb1ELb0EEEJSH_NS5_IJNSA_ILi64EEESN_EEENS_10bfloat16_tESL_S2Q_SL_NS2J_6fusion15FusionCallbacksINS2J_23Sm120TmaWarpSpecializedILi3ELi2ELi4ELb1ELb0EEENS2R_17LinearCombinationIS2Q_fS2Q_fLNS_15FloatRoundStyleE2EEESH_S2P_JEEES1N_NS1P_INS1Q_ILi2ELi4ELi3EEENS1S_ILi16EEENSM_INS5_IJS1H_SN_EEES1Z_EEEENS4_17SM75_U32x2_LDSM_NENS4_14SM90_TMA_STOREES33_NS4_17SM90_U32x2_STSM_NENS27_IJS36_NS_6half_tEEEEvEEEvvEEEEvNT_6ParamsE)
        /*0064*/ 	.short	0x0380
        /*0066*/ 	.short	0x0880


	//----- nvinfo : EIATTR_SW_WAR
	.align		4
.L_34:
        /*0068*/ 	.byte	0x04, 0x36
        /*006a*/ 	.short	(.L_36 - .L_35)
.L_35:
        /*006c*/ 	.word	0x00000008
.L_36:


//--------------------- .nv.callgraph             --------------------------
	.section	.nv.callgraph,"",@"SHT_CUDA_CALLGRAPH"
	.align	4
	.sectionentsize	8
	.align		4
        /*0000*/ 	.word	0x00000000
	.align		4
        /*0004*/ 	.word	0xffffffff
	.align		4
        /*0008*/ 	.word	index@(_ZN7cutlass13device_kernelINS_4gemm6kernel13GemmUniversalIN4cute5tupleIJiiiiEEENS1_10collective13CollectiveMmaINS1_42MainloopSm120TmaWarpSpecializedBlockScaledILi2ELi3ENS5_IJNS4_1CILi1EEESB_SB_EEENS1_51KernelTmaWarpSpecializedCooperativeBlockScaledSm120ILi3EEEEENS5_IJNSA_ILi128EEESG_SG_EEENS5_IJNS_12float_e4m3_tENS_13float_ue8m0_tEEEENS5_IJNS5_IJlSB_lEEENS4_6LayoutINS5_IJNS5_IJNS5_IJNSA_ILi32EEENSA_ILi4EEEEEEiEEESQ_NS5_IJSB_iEEEEEENS5_IJNS5_IJNS5_IJNSA_ILi16EEESO_EEEiEEENS5_IJNS5_IJNSA_ILi0EEESB_EEENSA_ILi512EEEEEENS5_IJSW_iEEEEEEEEEEENS5_IJNS_12float_e3m2_tESJ_EEES13_NS4_8TiledMMAINS4_8MMA_AtomIJNS4_5SM12011BLOCKSCALED19SM120_16x8x32_TN_VSISI_S14_fSJ_Li32EEEEEENSM_INS5_IJSO_NSA_ILi2EEESB_EEENS5_IJSB_SO_SW_EEEEENS5_IJSG_NSM_INS5_IJNSA_ILi8EEES1D_S1D_EEENS5_IJSB_ST_S1H_EEEEESN_EEEEENS5_IJNS4_13SM90_TMA_LOADES1N_EEENS5_IJNS4_14ComposedLayoutINS4_7SwizzleILi3ELi4ELi3EEENS4_18smem_ptr_flag_bitsILi8EEENSM_INS5_IJS1H_SG_EEENS5_IJSG_SB_EEEEEEENSM_INS5_IJNS5_IJSP_SB_EEENS5_IJNS5_IJSN_SB_EEESO_SB_EEEEEENS5_IJNS5_IJSU_SY_EEENS5_IJSX_SB_SY_EEEEEEEEEEENS5_IJNS4_9Copy_AtomIJNS4_17SM75_U32x4_LDSM_NEhEEENS27_IJNS4_13UniversalCopyISJ_SJ_EESJ_EEEEEENS4_8identityES1O_S26_NS5_IJNS27_IJNS4_26SM100_SU6_DU8x16_x4_LDSM_NEhEEES2C_EEES2E_EENS_8epilogue10collective18CollectiveEpilogueINS2J_22Sm90TmaWarpSpecializedILi3ELi2ELi4ELb1ELb0EEEJSH_NS5_IJNSA_ILi64EEESN_EEENS_10bfloat16_tESL_S2Q_SL_NS2J_6fusion15FusionCallbacksINS2J_23Sm120TmaWarpSpecializedILi3ELi2ELi4ELb1ELb0EEENS2R_17LinearCombinationIS2Q_fS2Q_fLNS_15FloatRoundStyleE2EEESH_S2P_JEEES1N_NS1P_INS1Q_ILi2ELi4ELi3EEENS1S_ILi16EEENSM_INS5_IJS1H_SN_EEES1Z_EEEENS4_17SM75_U32x2_LDSM_NENS4_14SM90_TMA_STOREES33_NS4_17SM90_U32x2_STSM_NENS27_IJS36_NS_6half_tEEEEvEEEvvEEEEvNT_6ParamsE)
	.align		4
        /*000c*/ 	.word	index@(vprintf)
	.align		4
        /*0010*/ 	.word	index@(_ZN7cutlass13device_kernelINS_4gemm6kernel13GemmUniversalIN4cute5tupleIJiiiiEEENS1_10collective13CollectiveMmaINS1_42MainloopSm120TmaWarpSpecializedBlockScaledILi2ELi3ENS5_IJNS4_1CILi1EEESB_SB_EEENS1_51KernelTmaWarpSpecializedCooperativeBlockScaledSm120ILi3EEEEENS5_IJNSA_ILi128EEESG_SG_EEENS5_IJNS_12float_e4m3_tENS_13float_ue8m0_tEEEENS5_IJNS5_IJlSB_lEEENS4_6LayoutINS5_IJNS5_IJNS5_IJNSA_ILi32EEENSA_ILi4EEEEEEiEEESQ_NS5_IJSB_iEEEEEENS5_IJNS5_IJNS5_IJNSA_ILi16EEESO_EEEiEEENS5_IJNS5_IJNSA_ILi0EEESB_EEENSA_ILi512EEEEEENS5_IJSW_iEEEEEEEEEEENS5_IJNS_12float_e3m2_tESJ_EEES13_NS4_8TiledMMAINS4_8MMA_AtomIJNS4_5SM12011BLOCKSCALED19SM120_16x8x32_TN_VSISI_S14_fSJ_Li32EEEEEENSM_INS5_IJSO_NSA_ILi2EEESB_EEENS5_IJSB_SO_SW_EEEEENS5_IJSG_NSM_INS5_IJNSA_ILi8EEES1D_S1D_EEENS5_IJSB_ST_S1H_EEEEESN_EEEEENS5_IJNS4_13SM90_TMA_LOADES1N_EEENS5_IJNS4_14ComposedLayoutINS4_7SwizzleILi3ELi4ELi3EEENS4_18smem_ptr_flag_bitsILi8EEENSM_INS5_IJS1H_SG_EEENS5_IJSG_SB_EEEEEEENSM_INS5_IJNS5_IJSP_SB_EEENS5_IJNS5_IJSN_SB_EEESO_SB_EEEEEENS5_IJNS5_IJSU_SY_EEENS5_IJSX_SB_SY_EEEEEEEEEEENS5_IJNS4_9Copy_AtomIJNS4_17SM75_U32x4_LDSM_NEhEEENS27_IJNS4_13UniversalCopyISJ_SJ_EESJ_EEEEEENS4_8identityES1O_S26_NS5_IJNS27_IJNS4_26SM100_SU6_DU8x16_x4_LDSM_NEhEEES2C_EEES2E_EENS_8epilogue10collective18CollectiveEpilogueINS2J_22Sm90TmaWarpSpecializedILi3ELi2ELi4ELb1ELb0EEEJSH_NS5_IJNSA_ILi64EEESN_EEENS_10bfloat16_tESL_S2Q_SL_NS2J_6fusion15FusionCallbacksINS2J_23Sm120TmaWarpSpecializedILi3ELi2ELi4ELb1ELb0EEENS2R_17LinearCombinationIS2Q_fS2Q_fLNS_15FloatRoundStyleE2EEESH_S2P_JEEES1N_NS1P_INS1Q_ILi2ELi4ELi3EEENS1S_ILi16EEENSM_INS5_IJS1H_SN_EEES1Z_EEEENS4_17SM75_U32x2_LDSM_NENS4_14SM90_TMA_STOREES33_NS4_17SM90_U32x2_STSM_NENS27_IJS36_NS_6half_tEEEEvEEEvvEEEEvNT_6ParamsE)
	.align		4
        /*0014*/ 	.word	index@(__assertfail)
	.align		4
        /*0018*/ 	.word	0x00000000
	.align		4
        /*001c*/ 	.word	0xfffffffe
	.align		4
        /*0020*/ 	.word	0x00000000
	.align		4
        /*0024*/ 	.word	0xfffffffd
	.align		4
        /*0028*/ 	.word	0x00000000
	.align		4
        /*002c*/ 	.word	0xfffffffc


//--------------------- .nv.constant4             --------------------------
	.section	.nv.constant4,"a",@progbits
	.align	8
	.align		8
.nv.constant4:
        /*0000*/ 	.dword	vprintf
	.align		8
        /*0008*/ 	.dword	__assertfail
	.align		8
        /*0010*/ 	.dword	__unnamed_1
	.align		8
        /*0018*/ 	.dword	_ZN34_INTERNAL_784995c0_4_k_cu_stride_A4cuda3std3__45__cpo5beginE
	.align		8
        /*0020*/ 	.dword	_ZN34_INTERNAL_784995c0_4_k_cu_stride_A4cuda3std3__45__cpo3endE
	.align		8
        /*0028*/ 	.dword	_ZN34_INTERNAL_784995c0_4_k_cu_stride_A4cuda3std3__45__cpo6cbeginE
	.align		8
        /*0030*/ 	.dword	_ZN34_INTERNAL_784995c0_4_k_cu_stride_A4cuda3std3__45__cpo4cendE
	.align		8
        /*0038*/ 	.dword	_ZN34_INTERNAL_784995c0_4_k_cu_stride_A4cuda3std3__436_GLOBAL__N__784995c0_4_k_cu_stride_A6ignoreE
	.align		8
        /*0040*/ 	.dword	_ZN34_INTERNAL_784995c0_4_k_cu_stride_A4cuda3std3__419piecewise_constructE
	.align		8
        /*0048*/ 	.dword	_ZN34_INTERNAL_784995c0_4_k_cu_stride_A4cuda3std3__48in_placeE
	.align		8
        /*0050*/ 	.dword	_ZN34_INTERNAL_784995c0_4_k_cu_stride_A4cuda3std6ranges3__45__cpo4swapE
	.align		8
        /*0058*/ 	.dword	_ZN34_INTERNAL_784995c0_4_k_cu_stride_A4cuda3std6ranges3__45__cpo9iter_moveE
	.align		8
        /*0060*/ 	.dword	_ZN34_INTERNAL_784995c0_4_k_cu_stride_A4cute7productE
	.align		8
        /*0068*/ 	.dword	_ZN34_INTERNAL_784995c0_4_k_cu_stride_A4cute1_E
	.align		8
        /*0070*/ 	.dword	$str$18
	.align		8
        /*0078*/ 	.dword	$str$19
	.align		8
        /*0080*/ 	.dword	$str$20


//--------------------- .text._ZN7cutlass13device_kernelINS_4gemm6kernel13GemmUniversalIN4cute5tupleIJiiiiEEENS1_10collective13CollectiveMmaINS1_42MainloopSm120TmaWarpSpecializedBlockScaledILi2ELi3ENS5_IJNS4_1CILi1EEESB_SB_EEENS1_51KernelTmaWarpSpecializedCooperativeBlockScaledSm120ILi3EEEEENS5_IJNSA_ILi128EEESG_SG_EEENS5_IJNS_12float_e4m3_tENS_13float_ue8m0_tEEEENS5_IJNS5_IJlSB_lEEENS4_6LayoutINS5_IJNS5_IJNS5_IJNSA_ILi32EEENSA_ILi4EEEEEEiEEESQ_NS5_IJSB_iEEEEEENS5_IJNS5_IJNS5_IJNSA_ILi16EEESO_EEEiEEENS5_IJNS5_IJNSA_ILi0EEESB_EEENSA_ILi512EEEEEENS5_IJSW_iEEEEEEEEEEENS5_IJNS_12float_e3m2_tESJ_EEES13_NS4_8TiledMMAINS4_8MMA_AtomIJNS4_5SM12011BLOCKSCALED19SM120_16x8x32_TN_VSISI_S14_fSJ_Li32EEEEEENSM_INS5_IJSO_NSA_ILi2EEESB_EEENS5_IJSB_SO_SW_EEEEENS5_IJSG_NSM_INS5_IJNSA_ILi8EEES1D_S1D_EEENS5_IJSB_ST_S1H_EEEEESN_EEEEENS5_IJNS4_13SM90_TMA_LOADES1N_EEENS5_IJNS4_14ComposedLayoutINS4_7SwizzleILi3ELi4ELi3EEENS4_18smem_ptr_flag_bitsILi8EEENSM_INS5_IJS1H_SG_EEENS5_IJSG_SB_EEEEEEENSM_INS5_IJNS5_IJSP_SB_EEENS5_IJNS5_IJSN_SB_EEESO_SB_EEEEEENS5_IJNS5_IJSU_SY_EEENS5_IJSX_SB_SY_EEEEEEEEEEENS5_IJNS4_9Copy_AtomIJNS4_17SM75_U32x4_LDSM_NEhEEENS27_IJNS4_13UniversalCopyISJ_SJ_EESJ_EEEEEENS4_8identityES1O_S26_NS5_IJNS27_IJNS4_26SM100_SU6_DU8x16_x4_LDSM_NEhEEES2C_EEES2E_EENS_8epilogue10collective18CollectiveEpilogueINS2J_22Sm90TmaWarpSpecializedILi3ELi2ELi4ELb1ELb0EEEJSH_NS5_IJNSA_ILi64EEESN_EEENS_10bfloat16_tESL_S2Q_SL_NS2J_6fusion15FusionCallbacksINS2J_23Sm120TmaWarpSpecializedILi3ELi2ELi4ELb1ELb0EEENS2R_17LinearCombinationIS2Q_fS2Q_fLNS_15FloatRoundStyleE2EEESH_S2P_JEEES1N_NS1P_INS1Q_ILi2ELi4ELi3EEENS1S_ILi16EEENSM_INS5_IJS1H_SN_EEES1Z_EEEENS4_17SM75_U32x2_LDSM_NENS4_14SM90_TMA_STOREES33_NS4_17SM90_U32x2_STSM_NENS27_IJS36_NS_6half_tEEEEvEEEvvEEEEvNT_6ParamsE --------------------------
	.section	.text._ZN7cutlass13device_kernelINS_4gemm6kernel13GemmUniversalIN4cute5tupleIJiiiiEEENS1_10collective13CollectiveMmaINS1_42MainloopSm120TmaWarpSpecializedBlockScaledILi2ELi3ENS5_IJNS4_1CILi1EEESB_SB_EEENS1_51KernelTmaWarpSpecializedCooperativeBlockScaledSm120ILi3EEEEENS5_IJNSA_ILi128EEESG_SG_EEENS5_IJNS_12float_e4m3_tENS_13float_ue8m0_tEEEENS5_IJNS5_IJlSB_lEEENS4_6LayoutINS5_IJNS5_IJNS5_IJNSA_ILi32EEENSA_ILi4EEEEEEiEEESQ_NS5_IJSB_iEEEEEENS5_IJNS5_IJNS5_IJNSA_ILi16EEESO_EEEiEEENS5_IJNS5_IJNSA_ILi0EEESB_EEENSA_ILi512EEEEEENS5_IJSW_iEEEEEEEEEEENS5_IJNS_12float_e3m2_tESJ_EEES13_NS4_8TiledMMAINS4_8MMA_AtomIJNS4_5SM12011BLOCKSCALED19SM120_16x8x32_TN_VSISI_S14_fSJ_Li32EEEEEENSM_INS5_IJSO_NSA_ILi2EEESB_EEENS5_IJSB_SO_SW_EEEEENS5_IJSG_NSM_INS5_IJNSA_ILi8EEES1D_S1D_EEENS5_IJSB_ST_S1H_EEEEESN_EEEEENS5_IJNS4_13SM90_TMA_LOADES1N_EEENS5_IJNS4_14ComposedLayoutINS4_7SwizzleILi3ELi4ELi3EEENS4_18smem_ptr_flag_bitsILi8EEENSM_INS5_IJS1H_SG_EEENS5_IJSG_SB_EEEEEEENSM_INS5_IJNS5_IJSP_SB_EEENS5_IJNS5_IJSN_SB_EEESO_SB_EEEEEENS5_IJNS5_IJSU_SY_EEENS5_IJSX_SB_SY_EEEEEEEEEEENS5_IJNS4_9Copy_AtomIJNS4_17SM75_U32x4_LDSM_NEhEEENS27_IJNS4_13UniversalCopyISJ_SJ_EESJ_EEEEEENS4_8identityES1O_S26_NS5_IJNS27_IJNS4_26SM100_SU6_DU8x16_x4_LDSM_NEhEEES2C_EEES2E_EENS_8epilogue10collective18CollectiveEpilogueINS2J_22Sm90TmaWarpSpecializedILi3ELi2ELi4ELb1ELb0EEEJSH_NS5_IJNSA_ILi64EEESN_EEENS_10bfloat16_tESL_S2Q_SL_NS2J_6fusion15FusionCallbacksINS2J_23Sm120TmaWarpSpecializedILi3ELi2ELi4ELb1ELb0EEENS2R_17LinearCombinationIS2Q_fS2Q_fLNS_15FloatRoundStyleE2EEESH_S2P_JEEES1N_NS1P_INS1Q_ILi2ELi4ELi3EEENS1S_ILi16EEENSM_INS5_IJS1H_SN_EEES1Z_EEEENS4_17SM75_U32x2_LDSM_NENS4_14SM90_TMA_STOREES33_NS4_17SM90_U32x2_STSM_NENS27_IJS36_NS_6half_tEEEEvEEEvvEEEEvNT_6ParamsE,"ax",@progbits
	.align	128
.text._ZN7cutlass13device_kernelINS_4gemm6kernel13GemmUniversalIN4cute5tupleIJiiiiEEENS1_10collective13CollectiveMmaINS1_42MainloopSm120TmaWarpSpecializedBlockScaledILi2ELi3ENS5_IJNS4_1CILi1EEESB_SB_EEENS1_51KernelTmaWarpSpecializedCooperativeBlockScaledSm120ILi3EEEEENS5_IJNSA_ILi128EEESG_SG_EEENS5_IJNS_12float_e4m3_tENS_13float_ue8m0_tEEEENS5_IJNS5_IJlSB_lEEENS4_6LayoutINS5_IJNS5_IJNS5_IJNSA_ILi32EEENSA_ILi4EEEEEEiEEESQ_NS5_IJSB_iEEEEEENS5_IJNS5_IJNS5_IJNSA_ILi16EEESO_EEEiEEENS5_IJNS5_IJNSA_ILi0EEESB_EEENSA_ILi512EEEEEENS5_IJSW_iEEEEEEEEEEENS5_IJNS_12float_e3m2_tESJ_EEES13_NS4_8TiledMMAINS4_8MMA_AtomIJNS4_5SM12011BLOCKSCALED19SM120_16x8x32_TN_VSISI_S14_fSJ_Li32EEEEEENSM_INS5_IJSO_NSA_ILi2EEESB_EEENS5_IJSB_SO_SW_EEEEENS5_IJSG_NSM_INS5_IJNSA_ILi8EEES1D_S1D_EEENS5_IJSB_ST_S1H_EEEEESN_EEEEENS5_IJNS4_13SM90_TMA_LOADES1N_EEENS5_IJNS4_14ComposedLayoutINS4_7SwizzleILi3ELi4ELi3EEENS4_18smem_ptr_flag_bitsILi8EEENSM_INS5_IJS1H_SG_EEENS5_IJSG_SB_EEEEEEENSM_INS5_IJNS5_IJSP_SB_EEENS5_IJNS5_IJSN_SB_EEESO_SB_EEEEEENS5_IJNS5_IJSU_SY_EEENS5_IJSX_SB_SY_EEEEEEEEEEENS5_IJNS4_9Copy_AtomIJNS4_17SM75_U32x4_LDSM_NEhEEENS27_IJNS4_13UniversalCopyISJ_SJ_EESJ_EEEEEENS4_8identityES1O_S26_NS5_IJNS27_IJNS4_26SM100_SU6_DU8x16_x4_LDSM_NEhEEES2C_EEES2E_EENS_8epilogue10collective18CollectiveEpilogueINS2J_22Sm90TmaWarpSpecializedILi3ELi2ELi4ELb1ELb0EEEJSH_NS5_IJNSA_ILi64EEESN_EEENS_10bfloat16_tESL_S2Q_SL_NS2J_6fusion15FusionCallbacksINS2J_23Sm120TmaWarpSpecializedILi3ELi2ELi4ELb1ELb0EEENS2R_17LinearCombinationIS2Q_fS2Q_fLNS_15FloatRoundStyleE2EEESH_S2P_JEEES1N_NS1P_INS1Q_ILi2ELi4ELi3EEENS1S_ILi16EEENSM_INS5_IJS1H_SN_EEES1Z_EEEENS4_17SM75_U32x2_LDSM_NENS4_14SM90_TMA_STOREES33_NS4_17SM90_U32x2_STSM_NENS27_IJS36_NS_6half_tEEEEvEEEvvEEEEvNT_6ParamsE:
        .type           _ZN7cutlass13device_kernelINS_4gemm6kernel13GemmUniversalIN4cute5tupleIJiiiiEEENS1_10collective13CollectiveMmaINS1_42MainloopSm120TmaWarpSpecializedBlockScaledILi2ELi3ENS5_IJNS4_1CILi1EEESB_SB_EEENS1_51KernelTmaWarpSpecializedCooperativeBlockScaledSm120ILi3EEEEENS5_IJNSA_ILi128EEESG_SG_EEENS5_IJNS_12float_e4m3_tENS_13float_ue8m0_tEEEENS5_IJNS5_IJlSB_lEEENS4_6LayoutINS5_IJNS5_IJNS5_IJNSA_ILi32EEENSA_ILi4EEEEEEiEEESQ_NS5_IJSB_iEEEEEENS5_IJNS5_IJNS5_IJNSA_ILi16EEESO_EEEiEEENS5_IJNS5_IJNSA_ILi0EEESB_EEENSA_ILi512EEEEEENS5_IJSW_iEEEEEEEEEEENS5_IJNS_12float_e3m2_tESJ_EEES13_NS4_8TiledMMAINS4_8MMA_AtomIJNS4_5SM12011BLOCKSCALED19SM120_16x8x32_TN_VSISI_S14_fSJ_Li32EEEEEENSM_INS5_IJSO_NSA_ILi2EEESB_EEENS5_IJSB_SO_SW_EEEEENS5_IJSG_NSM_INS5_IJNSA_ILi8EEES1D_S1D_EEENS5_IJSB_ST_S1H_EEEEESN_EEEEENS5_IJNS4_13SM90_TMA_LOADES1N_EEENS5_IJNS4_14ComposedLayoutINS4_7SwizzleILi3ELi4ELi3EEENS4_18smem_ptr_flag_bitsILi8EEENSM_INS5_IJS1H_SG_EEENS5_IJSG_SB_EEEEEEENSM_INS5_IJNS5_IJSP_SB_EEENS5_IJNS5_IJSN_SB_EEESO_SB_EEEEEENS5_IJNS5_IJSU_SY_EEENS5_IJSX_SB_SY_EEEEEEEEEEENS5_IJNS4_9Copy_AtomIJNS4_17SM75_U32x4_LDSM_NEhEEENS27_IJNS4_13UniversalCopyISJ_SJ_EESJ_EEEEEENS4_8identityES1O_S26_NS5_IJNS27_IJNS4_26SM100_SU6_DU8x16_x4_LDSM_NEhEEES2C_EEES2E_EENS_8epilogue10collective18CollectiveEpilogueINS2J_22Sm90TmaWarpSpecializedILi3ELi2ELi4ELb1ELb0EEEJSH_NS5_IJNSA_ILi64EEESN_EEENS_10bfloat16_tESL_S2Q_SL_NS2J_6fusion15FusionCallbacksINS2J_23Sm120TmaWarpSpecializedILi3ELi2ELi4ELb1ELb0EEENS2R_17LinearCombinationIS2Q_fS2Q_fLNS_15FloatRoundStyleE2EEESH_S2P_JEEES1N_NS1P_INS1Q_ILi2ELi4ELi3EEENS1S_ILi16EEENSM_INS5_IJS1H_SN_EEES1Z_EEEENS4_17SM75_U32x2_LDSM_NENS4_14SM90_TMA_STOREES33_NS4_17SM90_U32x2_STSM_NENS27_IJS36_NS_6half_tEEEEvEEEvvEEEEvNT_6ParamsE,@function
        .size           _ZN7cutlass13device_kernelINS_4gemm6kernel13GemmUniversalIN4cute5tupleIJiiiiEEENS1_10collective13CollectiveMmaINS1_42MainloopSm120TmaWarpSpecializedBlockScaledILi2ELi3ENS5_IJNS4_1CILi1EEESB_SB_EEENS1_51KernelTmaWarpSpecializedCooperativeBlockScaledSm120ILi3EEEEENS5_IJNSA_ILi128EEESG_SG_EEENS5_IJNS_12float_e4m3_tENS_13float_ue8m0_tEEEENS5_IJNS5_IJlSB_lEEENS4_6LayoutINS5_IJNS5_IJNS5_IJNSA_ILi32EEENSA_ILi4EEEEEEiEEESQ_NS5_IJSB_iEEEEEENS5_IJNS5_IJNS5_IJNSA_ILi16EEESO_EEEiEEENS5_IJNS5_IJNSA_ILi0EEESB_EEENSA_ILi512EEEEEENS5_IJSW_iEEEEEEEEEEENS5_IJNS_12float_e3m2_tESJ_EEES13_NS4_8TiledMMAINS4_8MMA_AtomIJNS4_5SM12011BLOCKSCALED19SM120_16x8x32_TN_VSISI_S14_fSJ_Li32EEEEEENSM_INS5_IJSO_NSA_ILi2EEESB_EEENS5_IJSB_SO_SW_EEEEENS5_IJSG_NSM_INS5_IJNSA_ILi8EEES1D_S1D_EEENS5_IJSB_ST_S1H_EEEEESN_EEEEENS5_IJNS4_13SM90_TMA_LOADES1N_EEENS5_IJNS4_14ComposedLayoutINS4_7SwizzleILi3ELi4ELi3EEENS4_18smem_ptr_flag_bitsILi8EEENSM_INS5_IJS1H_SG_EEENS5_IJSG_SB_EEEEEEENSM_INS5_IJNS5_IJSP_SB_EEENS5_IJNS5_IJSN_SB_EEESO_SB_EEEEEENS5_IJNS5_IJSU_SY_EEENS5_IJSX_SB_SY_EEEEEEEEEEENS5_IJNS4_9Copy_AtomIJNS4_17SM75_U32x4_LDSM_NEhEEENS27_IJNS4_13UniversalCopyISJ_SJ_EESJ_EEEEEENS4_8identityES1O_S26_NS5_IJNS27_IJNS4_26SM100_SU6_DU8x16_x4_LDSM_NEhEEES2C_EEES2E_EENS_8epilogue10collective18CollectiveEpilogueINS2J_22Sm90TmaWarpSpecializedILi3ELi2ELi4ELb1ELb0EEEJSH_NS5_IJNSA_ILi64EEESN_EEENS_10bfloat16_tESL_S2Q_SL_NS2J_6fusion15FusionCallbacksINS2J_23Sm120TmaWarpSpecializedILi3ELi2ELi4ELb1ELb0EEENS2R_17LinearCombinationIS2Q_fS2Q_fLNS_15FloatRoundStyleE2EEESH_S2P_JEEES1N_NS1P_INS1Q_ILi2ELi4ELi3EEENS1S_ILi16EEENSM_INS5_IJS1H_SN_EEES1Z_EEEENS4_17SM75_U32x2_LDSM_NENS4_14SM90_TMA_STOREES33_NS4_17SM90_U32x2_STSM_NENS27_IJS36_NS_6half_tEEEEvEEEvvEEEEvNT_6ParamsE,(.L_x_3 - _ZN7cutlass13device_kernelINS_4gemm6kernel13GemmUniversalIN4cute5tupleIJiiiiEEENS1_10collective13CollectiveMmaINS1_42MainloopSm120TmaWarpSpecializedBlockScaledILi2ELi3ENS5_IJNS4_1CILi1EEESB_SB_EEENS1_51KernelTmaWarpSpecializedCooperativeBlockScaledSm120ILi3EEEEENS5_IJNSA_ILi128EEESG_SG_EEENS5_IJNS_12float_e4m3_tENS_13float_ue8m0_tEEEENS5_IJNS5_IJlSB_lEEENS4_6LayoutINS5_IJNS5_IJNS5_IJNSA_ILi32EEENSA_ILi4EEEEEEiEEESQ_NS5_IJSB_iEEEEEENS5_IJNS5_IJNS5_IJNSA_ILi16EEESO_EEEiEEENS5_IJNS5_IJNSA_ILi0EEESB_EEENSA_ILi512EEEEEENS5_IJSW_iEEEEEEEEEEENS5_IJNS_12float_e3m2_tESJ_EEES13_NS4_8TiledMMAINS4_8MMA_AtomIJNS4_5SM12011BLOCKSCALED19SM120_16x8x32_TN_VSISI_S14_fSJ_Li32EEEEEENSM_INS5_IJSO_NSA_ILi2EEESB_EEENS5_IJSB_SO_SW_EEEEENS5_IJSG_NSM_INS5_IJNSA_ILi8EEES1D_S1D_EEENS5_IJSB_ST_S1H_EEEEESN_EEEEENS5_IJNS4_13SM90_TMA_LOADES1N_EEENS5_IJNS4_14ComposedLayoutINS4_7SwizzleILi3ELi4ELi3EEENS4_18smem_ptr_flag_bitsILi8EEENSM_INS5_IJS1H_SG_EEENS5_IJSG_SB_EEEEEEENSM_INS5_IJNS5_IJSP_SB_EEENS5_IJNS5_IJSN_SB_EEESO_SB_EEEEEENS5_IJNS5_IJSU_SY_EEENS5_IJSX_SB_SY_EEEEEEEEEEENS5_IJNS4_9Copy_AtomIJNS4_17SM75_U32x4_LDSM_NEhEEENS27_IJNS4_13UniversalCopyISJ_SJ_EESJ_EEEEEENS4_8identityES1O_S26_NS5_IJNS27_IJNS4_26SM100_SU6_DU8x16_x4_LDSM_NEhEEES2C_EEES2E_EENS_8epilogue10collective18CollectiveEpilogueINS2J_22Sm90TmaWarpSpecializedILi3ELi2ELi4ELb1ELb0EEEJSH_NS5_IJNSA_ILi64EEESN_EEENS_10bfloat16_tESL_S2Q_SL_NS2J_6fusion15FusionCallbacksINS2J_23Sm120TmaWarpSpecializedILi3ELi2ELi4ELb1ELb0EEENS2R_17LinearCombinationIS2Q_fS2Q_fLNS_15FloatRoundStyleE2EEESH_S2P_JEEES1N_NS1P_INS1Q_ILi2ELi4ELi3EEENS1S_ILi16EEENSM_INS5_IJS1H_SN_EEES1Z_EEEENS4_17SM75_U32x2_LDSM_NENS4_14SM90_TMA_STOREES33_NS4_17SM90_U32x2_STSM_NENS27_IJS36_NS_6half_tEEEEvEEEvvEEEEvNT_6ParamsE)
        .other          _ZN7cutlass13device_kernelINS_4gemm6kernel13GemmUniversalIN4cute5tupleIJiiiiEEENS1_10collective13CollectiveMmaINS1_42MainloopSm120TmaWarpSpecializedBlockScaledILi2ELi3ENS5_IJNS4_1CILi1EEESB_SB_EEENS1_51KernelTmaWarpSpecializedCooperativeBlockScaledSm120ILi3EEEEENS5_IJNSA_ILi128EEESG_SG_EEENS5_IJNS_12float_e4m3_tENS_13float_ue8m0_tEEEENS5_IJNS5_IJlSB_lEEENS4_6LayoutINS5_IJNS5_IJNS5_IJNSA_ILi32EEENSA_ILi4EEEEEEiEEESQ_NS5_IJSB_iEEEEEENS5_IJNS5_IJNS5_IJNSA_ILi16EEESO_EEEiEEENS5_IJNS5_IJNSA_ILi0EEESB_EEENSA_ILi512EEEEEENS5_IJSW_iEEEEEEEEEEENS5_IJNS_12float_e3m2_tESJ_EEES13_NS4_8TiledMMAINS4_8MMA_AtomIJNS4_5SM12011BLOCKSCALED19SM120_16x8x32_TN_VSISI_S14_fSJ_Li32EEEEEENSM_INS5_IJSO_NSA_ILi2EEESB_EEENS5_IJSB_SO_SW_EEEEENS5_IJSG_NSM_INS5_IJNSA_ILi8EEES1D_S1D_EEENS5_IJSB_ST_S1H_EEEEESN_EEEEENS5_IJNS4_13SM90_TMA_LOADES1N_EEENS5_IJNS4_14ComposedLayoutINS4_7SwizzleILi3ELi4ELi3EEENS4_18smem_ptr_flag_bitsILi8EEENSM_INS5_IJS1H_SG_EEENS5_IJSG_SB_EEEEEEENSM_INS5_IJNS5_IJSP_SB_EEENS5_IJNS5_IJSN_SB_EEESO_SB_EEEEEENS5_IJNS5_IJSU_SY_EEENS5_IJSX_SB_SY_EEEEEEEEEEENS5_IJNS4_9Copy_AtomIJNS4_17SM75_U32x4_LDSM_NEhEEENS27_IJNS4_13UniversalCopyISJ_SJ_EESJ_EEEEEENS4_8identityES1O_S26_NS5_IJNS27_IJNS4_26SM100_SU6_DU8x16_x4_LDSM_NEhEEES2C_EEES2E_EENS_8epilogue10collective18CollectiveEpilogueINS2J_22Sm90TmaWarpSpecializedILi3ELi2ELi4ELb1ELb0EEEJSH_NS5_IJNSA_ILi64EEESN_EEENS_10bfloat16_tESL_S2Q_SL_NS2J_6fusion15FusionCallbacksINS2J_23Sm120TmaWarpSpecializedILi3ELi2ELi4ELb1ELb0EEENS2R_17LinearCombinationIS2Q_fS2Q_fLNS_15FloatRoundStyleE2EEESH_S2P_JEEES1N_NS1P_INS1Q_ILi2ELi4ELi3EEENS1S_ILi16EEENSM_INS5_IJS1H_SN_EEES1Z_EEEENS4_17SM75_U32x2_LDSM_NENS4_14SM90_TMA_STOREES33_NS4_17SM90_U32x2_STSM_NENS27_IJS36_NS_6half_tEEEEvEEEvvEEEEvNT_6ParamsE,@"STO_CUDA_ENTRY STV_DEFAULT"
_ZN7cutlass13device_kernelINS_4gemm6kernel13GemmUniversalIN4cute5tupleIJiiiiEEENS1_10collective13CollectiveMmaINS1_42MainloopSm120TmaWarpSpecializedBlockScaledILi2ELi3ENS5_IJNS4_1CILi1EEESB_SB_EEENS1_51KernelTmaWarpSpecializedCooperativeBlockScaledSm120ILi3EEEEENS5_IJNSA_ILi128EEESG_SG_EEENS5_IJNS_12float_e4m3_tENS_13float_ue8m0_tEEEENS5_IJNS5_IJlSB_lEEENS4_6LayoutINS5_IJNS5_IJNS5_IJNSA_ILi32EEENSA_ILi4EEEEEEiEEESQ_NS5_IJSB_iEEEEEENS5_IJNS5_IJNS5_IJNSA_ILi16EEESO_EEEiEEENS5_IJNS5_IJNSA_ILi0EEESB_EEENSA_ILi512EEEEEENS5_IJSW_iEEEEEEEEEEENS5_IJNS_12float_e3m2_tESJ_EEES13_NS4_8TiledMMAINS4_8MMA_AtomIJNS4_5SM12011BLOCKSCALED19SM120_16x8x32_TN_VSISI_S14_fSJ_Li32EEEEEENSM_INS5_IJSO_NSA_ILi2EEESB_EEENS5_IJSB_SO_SW_EEEEENS5_IJSG_NSM_INS5_IJNSA_ILi8EEES1D_S1D_EEENS5_IJSB_ST_S1H_EEEEESN_EEEEENS5_IJNS4_13SM90_TMA_LOADES1N_EEENS5_IJNS4_14ComposedLayoutINS4_7SwizzleILi3ELi4ELi3EEENS4_18smem_ptr_flag_bitsILi8EEENSM_INS5_IJS1H_SG_EEENS5_IJSG_SB_EEEEEEENSM_INS5_IJNS5_IJSP_SB_EEENS5_IJNS5_IJSN_SB_EEESO_SB_EEEEEENS5_IJNS5_IJSU_SY_EEENS5_IJSX_SB_SY_EEEEEEEEEEENS5_IJNS4_9Copy_AtomIJNS4_17SM75_U32x4_LDSM_NEhEEENS27_IJNS4_13UniversalCopyISJ_SJ_EESJ_EEEEEENS4_8identityES1O_S26_NS5_IJNS27_IJNS4_26SM100_SU6_DU8x16_x4_LDSM_NEhEEES2C_EEES2E_EENS_8epilogue10collective18CollectiveEpilogueINS2J_22Sm90TmaWarpSpecializedILi3ELi2ELi4ELb1ELb0EEEJSH_NS5_IJNSA_ILi64EEESN_EEENS_10bfloat16_tESL_S2Q_SL_NS2J_6fusion15FusionCallbacksINS2J_23Sm120TmaWarpSpecializedILi3ELi2ELi4ELb1ELb0EEENS2R_17LinearCombinationIS2Q_fS2Q_fLNS_15FloatRoundStyleE2EEESH_S2P_JEEES1N_NS1P_INS1Q_ILi2ELi4ELi3EEENS1S_ILi16EEENSM_INS5_IJS1H_SN_EEES1Z_EEEENS4_17SM75_U32x2_LDSM_NENS4_14SM90_TMA_STOREES33_NS4_17SM90_U32x2_STSM_NENS27_IJS36_NS_6half_tEEEEvEEEvvEEEEvNT_6ParamsE:
[----:B------:R-:W0:Y:S01]  /*0000*/  LDC R1, c[0x0][0x37c] ;  /* 0x0000df00ff017b82 */ /* 0x000e220000000800 */
[----:B------:R-:W-:Y:S01]  /*0010*/  MOV R0, 0x8 ;  /* 0x0000000800007802 */ /* 0x000fe20000000f00 */
[----:B------:R-:W1:Y:S01]  /*0020*/  LDCU.64 UR4, c[0x4][0x70] ;  /* 0x01000e00ff0477ac */ /* 0x000e620008000a00 */
[----:B------:R-:W-:Y:S02]  /*0030*/  HFMA2 R13, -RZ, RZ, 0, 0 ;  /* 0x00000000ff0d7431 */ /* 0x000fe400000001ff */
[----:B------:R-:W-:-:S03]  /*0040*/  IMAD.MOV.U32 R8, RZ, RZ, 0x16e ;  /* 0x0000016eff087424 */ /* 0x000fc600078e00ff */
[----:B------:R2:W3:Y:S01]  /*0050*/  LDC.64 R2, c[0x4][R0] ;  /* 0x0100000000027b82 */ /* 0x0004e20000000a00 */
[----:B------:R-:W4:Y:S01]  /*0060*/  LDCU.64 UR6, c[0x4][0x78] ;  /* 0x01000f00ff0677ac */ /* 0x000f220008000a00 */
[----:B------:R-:W-:Y:S01]  /*0070*/  IMAD.MOV.U32 R12, RZ, RZ, 0x1 ;  /* 0x00000001ff0c7424 */ /* 0x000fe200078e00ff */
[----:B------:R-:W5:Y:S01]  /*0080*/  LDCU.64 UR8, c[0x4][0x10] ;  /* 0x01000200ff0877ac */ /* 0x000f620008000a00 */
[----:B-1----:R-:W-:Y:S02]  /*0090*/  IMAD.U32 R4, RZ, RZ, UR4 ;  /* 0x00000004ff047e24 */ /* 0x002fe4000f8e00ff */
[----:B------:R-:W-:Y:S01]  /*00a0*/  IMAD.U32 R5, RZ, RZ, UR5 ;  /* 0x00000005ff057e24 */ /* 0x000fe2000f8e00ff */
[----:B----4-:R-:W-:Y:S01]  /*00b0*/  MOV R6, UR6 ;  /* 0x0000000600067c02 */ /* 0x010fe20008000f00 */
[----:B------:R-:W-:Y:S02]  /*00c0*/  IMAD.U32 R7, RZ, RZ, UR7 ;  /* 0x00000007ff077e24 */ /* 0x000fe4000f8e00ff */
[----:B-----5:R-:W-:Y:S01]  /*00d0*/  IMAD.U32 R10, RZ, RZ, UR8 ;  /* 0x00000008ff0a7e24 */ /* 0x020fe2000f8e00ff */
[----:B--2---:R-:W-:-:S07]  /*00e0*/  MOV R11, UR9 ;  /* 0x00000009000b7c02 */ /* 0x004fce0008000f00 */
[----:B------:R-:W-:-:S07]  /*00f0*/  LEPC R20, `(.L_x_0) ;  /* 0x000000001014794e */ /* 0x000fce0000000000 */
[----:B0--3--:R-:W-:Y:S05]  /*0100*/  CALL.ABS.NOINC R2 ;  /* 0x0000000002007343 */ /* 0x009fea0003c00000 */
.L_x_0:
[----:B------:R-:W-:Y:S01]  /*0110*/  MOV R0, 0x0 ;  /* 0x0000000000007802 */ /* 0x000fe20000000f00 */
[----:B------:R-:W0:Y:S01]  /*0120*/  LDCU.64 UR4, c[0x4][0x80] ;  /* 0x01001000ff0477ac */ /* 0x000e220008000a00 */
[----:B------:R-:W-:Y:S02]  /*0130*/  CS2R R6, SRZ ;  /* 0x0000000000067805 */ /* 0x000fe4000001ff00 */
[----:B------:R1:W2:Y:S01]  /*0140*/  LDC.64 R2, c[0x4][R0] ;  /* 0x0100000000027b82 */ /* 0x0002a20000000a00 */
[----:B0-----:R-:W-:Y:S01]  /*0150*/  IMAD.U32 R4, RZ, RZ, UR4 ;  /* 0x00000004ff047e24 */ /* 0x001fe2000f8e00ff */
[----:B-1----:R-:W-:-:S07]  /*0160*/  MOV R5, UR5 ;  /* 0x0000000500057c02 */ /* 0x002fce0008000f00 */
[----:B------:R-:W-:-:S07]  /*0170*/  LEPC R20, `(.L_x_1) ;  /* 0x000000001014794e */ /* 0x000fce0000000000 */
[----:B--2---:R-:W-:Y:S05]  /*0180*/  CALL.ABS.NOINC R2 ;  /* 0x0000000002007343 */ /* 0x004fea0003c00000 */
.L_x_1:
[----:B------:R-:W-:Y:S05]  /*0190*/  BPT.TRAP 0x1 ;  /* 0x000000040000795c */ /* 0x000fea0000300000 */
[----:B------:R-:W-:Y:S05]  /*01a0*/  EXIT ;  /* 0x000000000000794d */ /* 0x000fea0003800000 */
.L_x_2:
[----:B------:R-:W-:-:S00]  /*01b0*/  BRA `(.L_x_2) ;  /* 0xfffffffc00fc7947 */ /* 0x000fc0000383ffff */
[----:B------:R-:W-:-:S00]  /*01c0*/  NOP ;  /* 0x0000000000007918 */ /* 0x000fc00000000000 */
        /* <DEDUP_REMOVED lines=11> */
.L_x_3:


//--------------------- .nv.global.init           --------------------------
	.section	.nv.global.init,"aw",@progbits
.nv.global.init:
	.type		$str$19,@object
	.size		$str$19,($str$20 - $str$19)
$str$19:
        /*0000*/ 	.byte	0x2f, 0x74, 0x6d, 0x70, 0x2f, 0x63, 0x75, 0x74, 0x6c, 0x61, 0x73, 0x73, 0x5f, 0x73, 0x77, 0x65
        /*0010*/ 	.byte	0x65, 0x70, 0x5f, 0x73, 0x72, 0x63, 0x2f, 0x69, 0x6e, 0x63, 0x6c, 0x75, 0x64, 0x65, 0x2f, 0x63
        /*0020*/ 	.byte	0x75, 0x74, 0x6c, 0x61, 0x73, 0x73, 0x2f, 0x67, 0x65, 0x6d, 0x6d, 0x2f, 0x6b, 0x65, 0x72, 0x6e
        /*0030*/ 	.byte	0x65, 0x6c, 0x2f, 0x73, 0x6d, 0x39, 0x30, 0x5f, 0x67, 0x65, 0x6d, 0x6d, 0x5f, 0x74, 0x6d, 0x61
        /*0040*/ 	.byte	0x5f, 0x77, 0x61, 0x72, 0x70, 0x73, 0x70, 0x65, 0x63, 0x69, 0x61, 0x6c, 0x69, 0x7a, 0x65, 0x64
        /*0050*/ 	.byte	0x5f, 0x63, 0x6f, 0x6f, 0x70, 0x65, 0x72, 0x61, 0x74, 0x69, 0x76, 0x65, 0x2e, 0x68, 0x70, 0x70
        /*0060*/ 	.byte	0x00
	.type		$str$20,@object
	.size		$str$20,($str$18 - $str$20)
$str$20:
        /*0061*/ 	.byte	0x45, 0x52, 0x52, 0x4f, 0x52, 0x20, 0x3a, 0x20, 0x41, 0x72, 0x63, 0x68, 0x20, 0x63, 0x6f, 0x6e
        /*0071*/ 	.byte	0x64, 0x69, 0x74, 0x69, 0x6f, 0x6e, 0x61, 0x6c, 0x20, 0x4d, 0x4d, 0x41, 0x20, 0x69, 0x6e, 0x73
        /*0081*/ 	.byte	0x74, 0x72, 0x75, 0x63, 0x74, 0x69, 0x6f, 0x6e, 0x20, 0x75, 0x73, 0x65, 0x64, 0x20, 0x77, 0x69
        /*0091*/ 	.byte	0x74, 0x68, 0x6f, 0x75, 0x74, 0x20, 0x74, 0x61, 0x72, 0x67, 0x65, 0x74, 0x69, 0x6e, 0x67, 0x20
        /*00a1*/ 	.byte	0x61, 0x70, 0x70, 0x72, 0x6f, 0x70, 0x72, 0x69, 0x61, 0x74, 0x65, 0x20, 0x63, 0x6f, 0x6d, 0x70
        /*00b1*/ 	.byte	0x75, 0x74, 0x65, 0x20, 0x63, 0x61, 0x70, 0x61, 0x62, 0x69, 0x6c, 0x69, 0x74, 0x79, 0x2e, 0x20
        /*00c1*/ 	.byte	0x41, 0x62, 0x6f, 0x72, 0x74, 0x69, 0x6e, 0x67, 0x2e, 0x0a, 0x00
	.type		$str$18,@object
	.size		$str$18,(__unnamed_1 - $str$18)
$str$18:
        /*00cc*/ 	.byte	0x30, 0x20, 0x26, 0x26, 0x20, 0x22, 0x45, 0x52, 0x52, 0x4f, 0x52, 0x20, 0x3a, 0x20, 0x41, 0x72
        /*00dc*/ 	.byte	0x63, 0x68, 0x20, 0x63, 0x6f, 0x6e, 0x64, 0x69, 0x74, 0x69, 0x6f, 0x6e, 0x61, 0x6c, 0x20, 0x4d
        /*00ec*/ 	.byte	0x4d, 0x41, 0x20, 0x69, 0x6e, 0x73, 0x74, 0x72, 0x75, 0x63, 0x74, 0x69, 0x6f, 0x6e, 0x20, 0x75
        /*00fc*/ 	.byte	0x73, 0x65, 0x64, 0x20, 0x77, 0x69, 0x74, 0x68, 0x6f, 0x75, 0x74, 0x20, 0x74, 0x61, 0x72, 0x67
        /*010c*/ 	.byte	0x65, 0x74, 0x69, 0x6e, 0x67, 0x20, 0x61, 0x70, 0x70, 0x72, 0x6f, 0x70, 0x72, 0x69, 0x61, 0x74
        /*011c*/ 	.byte	0x65, 0x20, 0x63, 0x6f, 0x6d, 0x70, 0x75, 0x74, 0x65, 0x20, 0x63, 0x61, 0x70, 0x61, 0x62, 0x69
        /*012c*/ 	.byte	0x6c, 0x69, 0x74, 0x79, 0x2e, 0x20, 0x41, 0x62, 0x6f, 0x72, 0x74, 0x69, 0x6e, 0x67, 0x2e, 0x5c
        /*013c*/ 	.byte	0x6e, 0x22, 0x00
	.type		__unnamed_1,@object
	.size		__unnamed_1,(.L_0 - __unnamed_1)
__unnamed_1:
        /*013f*/ 	.byte	0x76, 0x6f, 0x69, 0x64, 0x20, 0x63, 0x75, 0x74, 0x6c, 0x61, 0x73, 0x73, 0x3a, 0x3a, 0x67, 0x65
        /* <DEDUP_REMOVED lines=316> */
        /*150f*/ 	.byte	0x6f, 0x69, 0x64, 0x5d, 0x00
.L_0:


//--------------------- .nv.shared.reserved.0     --------------------------
	.section	.nv.shared.reserved.0,"aw",@nobits
	.weak		__nv_reservedSMEM_offset_0_alias
	.size		__nv_reservedSMEM_offset_0_alias, 0, 64
	.other		__nv_reservedSMEM_offset_0_alias,@"STO_CUDA_RESERVED_SHARED STV_DEFAULT"
__nv_reservedSMEM_offset_0_alias:
	.zero		0
	.zero		64


//--------------------- .nv.global                --------------------------
	.section	.nv.global,"aw",@nobits
.nv.global:
	.type		_ZN34_INTERNAL_784995c0_4_k_cu_stride_A4cute1_E,@object
	.size		_ZN34_INTERNAL_784995c0_4_k_cu_stride_A4cute1_E,(_ZN34_INTERNAL_784995c0_4_k_cu_stride_A4cuda3std3__45__cpo6cbeginE - _ZN34_INTERNAL_784995c0_4_k_cu_stride_A4cute1_E)
_ZN34_INTERNAL_784995c0_4_k_cu_stride_A4cute1_E:
	.zero		1
	.type		_ZN34_INTERNAL_784995c0_4_k_cu_stride_A4cuda3std3__45__cpo6cbeginE,@object
	.size		_ZN34_INTERNAL_784995c0_4_k_cu_stride_A4cuda3std3__45__cpo6cbeginE,(_ZN34_INTERNAL_784995c0_4_k_cu_stride_A4cuda3std3__48in_placeE - _ZN34_INTERNAL_784995c0_4_k_cu_stride_A4cuda3std3__45__cpo6cbeginE)
_ZN34_INTERNAL_784995c0_4_k_cu_stride_A4cuda3std3__45__cpo6cbeginE:
	.zero		1
	.type		_ZN34_INTERNAL_784995c0_4_k_cu_stride_A4cuda3std3__48in_placeE,@object
	.size		_ZN34_INTERNAL_784995c0_4_k_cu_stride_A4cuda3std3__48in_placeE,(_ZN34_INTERNAL_784995c0_4_k_cu_stride_A4cuda3std6ranges3__45__cpo9iter_moveE - _ZN34_INTERNAL_784995c0_4_k_cu_stride_A4cuda3std3__48in_placeE)
_ZN34_INTERNAL_784995c0_4_k_cu_stride_A4cuda3std3__48in_placeE:
	.zero		1
	.type		_ZN34_INTERNAL_784995c0_4_k_cu_stride_A4cuda3std6ranges3__45__cpo9iter_moveE,@object
	.size		_ZN34_INTERNAL_784995c0_4_k_cu_stride_A4cuda3std6ranges3__45__cpo9iter_moveE,(_ZN34_INTERNAL_784995c0_4_k_cu_stride_A4cuda3std3__45__cpo5beginE - _ZN34_INTERNAL_784995c0_4_k_cu_stride_A4cuda3std6ranges3__45__cpo9iter_moveE)
_ZN34_INTERNAL_784995c0_4_k_cu_stride_A4cuda3std6ranges3__45__cpo9iter_moveE:
	.zero		1
	.type		_ZN34_INTERNAL_784995c0_4_k_cu_stride_A4cuda3std3__45__cpo5beginE,@object
	.size		_ZN34_INTERNAL_784995c0_4_k_cu_stride_A4cuda3std3__45__cpo5beginE,(_ZN34_INTERNAL_784995c0_4_k_cu_stride_A4cuda3std3__436_GLOBAL__N__784995c0_4_k_cu_stride_A6ignoreE - _ZN34_INTERNAL_784995c0_4_k_cu_stride_A4cuda3std3__45__cpo5beginE)
_ZN34_INTERNAL_784995c0_4_k_cu_stride_A4cuda3std3__45__cpo5beginE:
	.zero		1
	.type		_ZN34_INTERNAL_784995c0_4_k_cu_stride_A4cuda3std3__436_GLOBAL__N__784995c0_4_k_cu_stride_A6ignoreE,@object
	.size		_ZN34_INTERNAL_784995c0_4_k_cu_stride_A4cuda3std3__436_GLOBAL__N__784995c0_4_k_cu_stride_A6ignoreE,(_ZN34_INTERNAL_784995c0_4_k_cu_stride_A4cute7productE - _ZN34_INTERNAL_784995c0_4_k_cu_stride_A4cuda3std3__436_GLOBAL__N__784995c0_4_k_cu_stride_A6ignoreE)
_ZN34_INTERNAL_784995c0_4_k_cu_stride_A4cuda3std3__436_GLOBAL__N__784995c0_4_k_cu_stride_A6ignoreE:
	.zero		1
	.type		_ZN34_INTERNAL_784995c0_4_k_cu_stride_A4cute7productE,@object
	.size		_ZN34_INTERNAL_784995c0_4_k_cu_stride_A4cute7productE,(_ZN34_INTERNAL_784995c0_4_k_cu_stride_A4cuda3std3__45__cpo3endE - _ZN34_INTERNAL_784995c0_4_k_cu_stride_A4cute7productE)
_ZN34_INTERNAL_784995c0_4_k_cu_stride_A4cute7productE:
	.zero		1
	.type		_ZN34_INTERNAL_784995c0_4_k_cu_stride_A4cuda3std3__45__cpo3endE,@object
	.size		_ZN34_INTERNAL_784995c0_4_k_cu_stride_A4cuda3std3__45__cpo3endE,(_ZN34_INTERNAL_784995c0_4_k_cu_stride_A4cuda3std3__419piecewise_constructE - _ZN34_INTERNAL_784995c0_4_k_cu_stride_A4cuda3std3__45__cpo3endE)
_ZN34_INTERNAL_784995c0_4_k_cu_stride_A4cuda3std3__45__cpo3endE:
	.zero		1
	.type		_ZN34_INTERNAL_784995c0_4_k_cu_stride_A4cuda3std3__419piecewise_constructE,@object
	.size		_ZN34_INTERNAL_784995c0_4_k_cu_stride_A4cuda3std3__419piecewise_constructE,(_ZN34_INTERNAL_784995c0_4_k_cu_stride_A4cuda3std3__45__cpo4cendE - _ZN34_INTERNAL_784995c0_4_k_cu_stride_A4cuda3std3__419piecewise_constructE)
_ZN34_INTERNAL_784995c0_4_k_cu_stride_A4cuda3std3__419piecewise_constructE:
	.zero		1
	.type		_ZN34_INTERNAL_784995c0_4_k_cu_stride_A4cuda3std3__45__cpo4cendE,@object
	.size		_ZN34_INTERNAL_784995c0_4_k_cu_stride_A4cuda3std3__45__cpo4cendE,(_ZN34_INTERNAL_784995c0_4_k_cu_stride_A4cuda3std6ranges3__45__cpo4swapE - _ZN34_INTERNAL_784995c0_4_k_cu_stride_A4cuda3std3__45__cpo4cendE)
_ZN34_INTERNAL_784995c0_4_k_cu_stride_A4cuda3std3__45__cpo4cendE:
	.zero		1
	.type		_ZN34_INTERNAL_784995c0_4_k_cu_stride_A4cuda3std6ranges3__45__cpo4swapE,@object
	.size		_ZN34_INTERNAL_784995c0_4_k_cu_stride_A4cuda3std6ranges3__45__cpo4swapE,(.L_8 - _ZN34_INTERNAL_784995c0_4_k_cu_stride_A4cuda3std6ranges3__45__cpo4swapE)
_ZN34_INTERNAL_784995c0_4_k_cu_stride_A4cuda3std6ranges3__45__cpo4swapE:
	.zero		1
.L_8:


//--------------------- .nv.constant0._ZN7cutlass13device_kernelINS_4gemm6kernel13GemmUniversalIN4cute5tupleIJiiiiEEENS1_10collective13CollectiveMmaINS1_42MainloopSm120TmaWarpSpecializedBlockScaledILi2ELi3ENS5_IJNS4_1CILi1EEESB_SB_EEENS1_51KernelTmaWarpSpecializedCooperativeBlockScaledSm120ILi3EEEEENS5_IJNSA_ILi128EEESG_SG_EEENS5_IJNS_12float_e4m3_tENS_13float_ue8m0_tEEEENS5_IJNS5_IJlSB_lEEENS4_6LayoutINS5_IJNS5_IJNS5_IJNSA_ILi32EEENSA_ILi4EEEEEEiEEESQ_NS5_IJSB_iEEEEEENS5_IJNS5_IJNS5_IJNSA_ILi16EEESO_EEEiEEENS5_IJNS5_IJNSA_ILi0EEESB_EEENSA_ILi512EEEEEENS5_IJSW_iEEEEEEEEEEENS5_IJNS_12float_e3m2_tESJ_EEES13_NS4_8TiledMMAINS4_8MMA_AtomIJNS4_5SM12011BLOCKSCALED19SM120_16x8x32_TN_VSISI_S14_fSJ_Li32EEEEEENSM_INS5_IJSO_NSA_ILi2EEESB_EEENS5_IJSB_SO_SW_EEEEENS5_IJSG_NSM_INS5_IJNSA_ILi8EEES1D_S1D_EEENS5_IJSB_ST_S1H_EEEEESN_EEEEENS5_IJNS4_13SM90_TMA_LOADES1N_EEENS5_IJNS4_14ComposedLayoutINS4_7SwizzleILi3ELi4ELi3EEENS4_18smem_ptr_flag_bitsILi8EEENSM_INS5_IJS1H_SG_EEENS5_IJSG_SB_EEEEEEENSM_INS5_IJNS5_IJSP_SB_EEENS5_IJNS5_IJSN_SB_EEESO_SB_EEEEEENS5_IJNS5_IJSU_SY_EEENS5_IJSX_SB_SY_EEEEEEEEEEENS5_IJNS4_9Copy_AtomIJNS4_17SM75_U32x4_LDSM_NEhEEENS27_IJNS4_13UniversalCopyISJ_SJ_EESJ_EEEEEENS4_8identityES1O_S26_NS5_IJNS27_IJNS4_26SM100_SU6_DU8x16_x4_LDSM_NEhEEES2C_EEES2E_EENS_8epilogue10collective18CollectiveEpilogueINS2J_22Sm90TmaWarpSpecializedILi3ELi2ELi4ELb1ELb0EEEJSH_NS5_IJNSA_ILi64EEESN_EEENS_10bfloat16_tESL_S2Q_SL_NS2J_6fusion15FusionCallbacksINS2J_23Sm120TmaWarpSpecializedILi3ELi2ELi4ELb1ELb0EEENS2R_17LinearCombinationIS2Q_fS2Q_fLNS_15FloatRoundStyleE2EEESH_S2P_JEEES1N_NS1P_INS1Q_ILi2ELi4ELi3EEENS1S_ILi16EEENSM_INS5_IJS1H_SN_EEES1Z_EEEENS4_17SM75_U32x2_LDSM_NENS4_14SM90_TMA_STOREES33_NS4_17SM90_U32x2_STSM_NENS27_IJS36_NS_6half_tEEEEvEEEvvEEEEvNT_6ParamsE --------------------------
	.section	.nv.constant0._ZN7cutlass13device_kernelINS_4gemm6kernel13GemmUniversalIN4cute5tupleIJiiiiEEENS1_10collective13CollectiveMmaINS1_42MainloopSm120TmaWarpSpecializedBlockScaledILi2ELi3ENS5_IJNS4_1CILi1EEESB_SB_EEENS1_51KernelTmaWarpSpecializedCooperativeBlockScaledSm120ILi3EEEEENS5_IJNSA_ILi128EEESG_SG_EEENS5_IJNS_12float_e4m3_tENS_13float_ue8m0_tEEEENS5_IJNS5_IJlSB_lEEENS4_6LayoutINS5_IJNS5_IJNS5_IJNSA_ILi32EEENSA_ILi4EEEEEEiEEESQ_NS5_IJSB_iEEEEEENS5_IJNS5_IJNS5_IJNSA_ILi16EEESO_EEEiEEENS5_IJNS5_IJNSA_ILi0EEESB_EEENSA_ILi512EEEEEENS5_IJSW_iEEEEEEEEEEENS5_IJNS_12float_e3m2_tESJ_EEES13_NS4_8TiledMMAINS4_8MMA_AtomIJNS4_5SM12011BLOCKSCALED19SM120_16x8x32_TN_VSISI_S14_fSJ_Li32EEEEEENSM_INS5_IJSO_NSA_ILi2EEESB_EEENS5_IJSB_SO_SW_EEEEENS5_IJSG_NSM_INS5_IJNSA_ILi8EEES1D_S1D_EEENS5_IJSB_ST_S1H_EEEEESN_EEEEENS5_IJNS4_13SM90_TMA_LOADES1N_EEENS5_IJNS4_14ComposedLayoutINS4_7SwizzleILi3ELi4ELi3EEENS4_18smem_ptr_flag_bitsILi8EEENSM_INS5_IJS1H_SG_EEENS5_IJSG_SB_EEEEEEENSM_INS5_IJNS5_IJSP_SB_EEENS5_IJNS5_IJSN_SB_EEESO_SB_EEEEEENS5_IJNS5_IJSU_SY_EEENS5_IJSX_SB_SY_EEEEEEEEEEENS5_IJNS4_9Copy_AtomIJNS4_17SM75_U32x4_LDSM_NEhEEENS27_IJNS4_13UniversalCopyISJ_SJ_EESJ_EEEEEENS4_8identityES1O_S26_NS5_IJNS27_IJNS4_26SM100_SU6_DU8x16_x4_LDSM_NEhEEES2C_EEES2E_EENS_8epilogue10collective18CollectiveEpilogueINS2J_22Sm90TmaWarpSpecializedILi3ELi2ELi4ELb1ELb0EEEJSH_NS5_IJNSA_ILi64EEESN_EEENS_10bfloat16_tESL_S2Q_SL_NS2J_6fusion15FusionCallbacksINS2J_23Sm120TmaWarpSpecializedILi3ELi2ELi4ELb1ELb0EEENS2R_17LinearCombinationIS2Q_fS2Q_fLNS_15FloatRoundStyleE2EEESH_S2P_JEEES1N_NS1P_INS1Q_ILi2ELi4ELi3EEENS1S_ILi16EEENSM_INS5_IJS1H_SN_EEES1Z_EEEENS4_17SM75_U32x2_LDSM_NENS4_14SM90_TMA_STOREES33_NS4_17SM90_U32x2_STSM_NENS27_IJS36_NS_6half_tEEEEvEEEvvEEEEvNT_6ParamsE,"a",@progbits
	.sectionflags	@""
	.align	4
.nv.constant0._ZN7cutlass13device_kernelINS_4gemm6kernel13GemmUniversalIN4cute5tupleIJiiiiEEENS1_10collective13CollectiveMmaINS1_42MainloopSm120TmaWarpSpecializedBlockScaledILi2ELi3ENS5_IJNS4_1CILi1EEESB_SB_EEENS1_51KernelTmaWarpSpecializedCooperativeBlockScaledSm120ILi3EEEEENS5_IJNSA_ILi128EEESG_SG_EEENS5_IJNS_12float_e4m3_tENS_13float_ue8m0_tEEEENS5_IJNS5_IJlSB_lEEENS4_6LayoutINS5_IJNS5_IJNS5_IJNSA_ILi32EEENSA_ILi4EEEEEEiEEESQ_NS5_IJSB_iEEEEEENS5_IJNS5_IJNS5_IJNSA_ILi16EEESO_EEEiEEENS5_IJNS5_IJNSA_ILi0EEESB_EEENSA_ILi512EEEEEENS5_IJSW_iEEEEEEEEEEENS5_IJNS_12float_e3m2_tESJ_EEES13_NS4_8TiledMMAINS4_8MMA_AtomIJNS4_5SM12011BLOCKSCALED19SM120_16x8x32_TN_VSISI_S14_fSJ_Li32EEEEEENSM_INS5_IJSO_NSA_ILi2EEESB_EEENS5_IJSB_SO_SW_EEEEENS5_IJSG_NSM_INS5_IJNSA_ILi8EEES1D_S1D_EEENS5_IJSB_ST_S1H_EEEEESN_EEEEENS5_IJNS4_13SM90_TMA_LOADES1N_EEENS5_IJNS4_14ComposedLayoutINS4_7SwizzleILi3ELi4ELi3EEENS4_18smem_ptr_flag_bitsILi8EEENSM_INS5_IJS1H_SG_EEENS5_IJSG_SB_EEEEEEENSM_INS5_IJNS5_IJSP_SB_EEENS5_IJNS5_IJSN_SB_EEESO_SB_EEEEEENS5_IJNS5_IJSU_SY_EEENS5_IJSX_SB_SY_EEEEEEEEEEENS5_IJNS4_9Copy_AtomIJNS4_17SM75_U32x4_LDSM_NEhEEENS27_IJNS4_13UniversalCopyISJ_SJ_EESJ_EEEEEENS4_8identityES1O_S26_NS5_IJNS27_IJNS4_26SM100_SU6_DU8x16_x4_LDSM_NEhEEES2C_EEES2E_EENS_8epilogue10collective18CollectiveEpilogueINS2J_22Sm90TmaWarpSpecializedILi3ELi2ELi4ELb1ELb0EEEJSH_NS5_IJNSA_ILi64EEESN_EEENS_10bfloat16_tESL_S2Q_SL_NS2J_6fusion15FusionCallbacksINS2J_23Sm120TmaWarpSpecializedILi3ELi2ELi4ELb1ELb0EEENS2R_17LinearCombinationIS2Q_fS2Q_fLNS_15FloatRoundStyleE2EEESH_S2P_JEEES1N_NS1P_INS1Q_ILi2ELi4ELi3EEENS1S_ILi16EEENSM_INS5_IJS1H_SN_EEES1Z_EEEENS4_17SM75_U32x2_LDSM_NENS4_14SM90_TMA_STOREES33_NS4_17SM90_U32x2_STSM_NENS27_IJS36_NS_6half_tEEEEvEEEvvEEEEvNT_6ParamsE:
	.zero		3072


//--------------------- SYMBOLS --------------------------

	.type		.nv.reservedSmem.offset0,@object
	.size		.nv.reservedSmem.offset0,0x4
	.type		vprintf,@function
	.type		__assertfail,@function
